	.headerflags	@"EF_CUDA_TEXMODE_UNIFIED EF_CUDA_64BIT_ADDRESS EF_CUDA_ACCELERATORS EF_CUDA_SM90 EF_CUDA_VIRTUAL_SM(EF_CUDA_SM90)"
	.elftype	@"ET_EXEC"


//--------------------- .nv.info                  --------------------------
	.section	.nv.info,"",@"SHT_CUDA_INFO"
	.align	4


	//----- nvinfo : EIATTR_REGCOUNT
	.align		4
        /*0000*/ 	.byte	0x04, 0x2f
        /*0002*/ 	.short	(.L_3 - .L_2)
	.align		4
.L_2:
        /*0004*/ 	.word	index@(triton_poi_fused__native_batch_norm_legit_no_training_convolution_relu_10)
        /*0008*/ 	.word	0x00000020


	//----- nvinfo : EIATTR_MIN_STACK_SIZE
	.align		4
.L_3:
        /*000c*/ 	.byte	0x04, 0x12
        /*000e*/ 	.short	(.L_5 - .L_4)
	.align		4
.L_4:
        /*0010*/ 	.word	index@(triton_poi_fused__native_batch_norm_legit_no_training_convolution_relu_10)
        /*0014*/ 	.word	0x00000000


	//----- nvinfo : EIATTR_FRAME_SIZE
	.align		4
.L_5:
        /*0018*/ 	.byte	0x04, 0x11
        /*001a*/ 	.short	(.L_7 - .L_6)
	.align		4
.L_6:
        /*001c*/ 	.word	index@(triton_poi_fused__native_batch_norm_legit_no_training_convolution_relu_10)
        /*0020*/ 	.word	0x00000000


	//----- nvinfo : EIATTR_MIN_STACK_SIZE
	.align		4
.L_7:
        /*0024*/ 	.byte	0x04, 0x12
        /*0026*/ 	.short	(.L_9 - .L_8)
	.align		4
.L_8:
        /*0028*/ 	.word	index@(triton_poi_fused__native_batch_norm_legit_no_training_convolution_relu_10)
        /*002c*/ 	.word	0x00000000
.L_9:


//--------------------- .nv.info.triton_poi_fused__native_batch_norm_legit_no_training_convolution_relu_10 --------------------------
	.section	.nv.info.triton_poi_fused__native_batch_norm_legit_no_training_convolution_relu_10,"",@"SHT_CUDA_INFO"
	.sectionflags	@""
	.align	4


	//----- nvinfo : EIATTR_CUDA_API_VERSION
	.align		4
        /*0000*/ 	.byte	0x04, 0x37
        /*0002*/ 	.short	(.L_11 - .L_10)
.L_10:
        /*0004*/ 	.word	0x0000007c


	//----- nvinfo : EIATTR_KPARAM_INFO
	.align		4
.L_11:
        /*0008*/ 	.byte	0x04, 0x17
        /*000a*/ 	.short	(.L_13 - .L_12)
.L_12:
        /*000c*/ 	.word	0x00000000
        /*0010*/ 	.short	0x0007
        /*0012*/ 	.short	0x0038
        /*0014*/ 	.byte	0x00, 0xf0, 0x11, 0x00


	//----- nvinfo : EIATTR_KPARAM_INFO
	.align		4
.L_13:
        /*0018*/ 	.byte	0x04, 0x17
        /*001a*/ 	.short	(.L_15 - .L_14)
.L_14:
        /*001c*/ 	.word	0x00000000
        /*0020*/ 	.short	0x0006
        /*0022*/ 	.short	0x0030
        /*0024*/ 	.byte	0x00, 0xf4, 0x21, 0x00


	//----- nvinfo : EIATTR_KPARAM_INFO
	.align		4
.L_15:
        /*0028*/ 	.byte	0x04, 0x17
        /*002a*/ 	.short	(.L_17 - .L_16)
.L_16:
        /*002c*/ 	.word	0x00000000
        /*0030*/ 	.short	0x0005
        /*0032*/ 	.short	0x0028
        /*0034*/ 	.byte	0x00, 0xf4, 0x21, 0x00


	//----- nvinfo : EIATTR_KPARAM_INFO
	.align		4
.L_17:
        /*0038*/ 	.byte	0x04, 0x17
        /*003a*/ 	.short	(.L_19 - .L_18)
.L_18:
        /*003c*/ 	.word	0x00000000
        /*0040*/ 	.short	0x0004
        /*0042*/ 	.short	0x0020
        /*0044*/ 	.byte	0x00, 0xf4, 0x21, 0x00


	//----- nvinfo : EIATTR_KPARAM_INFO
	.align		4
.L_19:
        /*0048*/ 	.byte	0x04, 0x17
        /*004a*/ 	.short	(.L_21 - .L_20)
.L_20:
        /*004c*/ 	.word	0x00000000
        /*0050*/ 	.short	0x0003
        /*0052*/ 	.short	0x0018
        /*0054*/ 	.byte	0x00, 0xf4, 0x21, 0x00


	//----- nvinfo : EIATTR_KPARAM_INFO
	.align		4
.L_21:
        /*0058*/ 	.byte	0x04, 0x17
        /*005a*/ 	.short	(.L_23 - .L_22)
.L_22:
        /*005c*/ 	.word	0x00000000
        /*0060*/ 	.short	0x0002
        /*0062*/ 	.short	0x0010
        /*0064*/ 	.byte	0x00, 0xf4, 0x21, 0x00


	//----- nvinfo : EIATTR_KPARAM_INFO
	.align		4
.L_23:
        /*0068*/ 	.byte	0x04, 0x17
        /*006a*/ 	.short	(.L_25 - .L_24)
.L_24:
        /*006c*/ 	.word	0x00000000
        /*0070*/ 	.short	0x0001
        /*0072*/ 	.short	0x0008
        /*0074*/ 	.byte	0x00, 0xf4, 0x21, 0x00


	//----- nvinfo : EIATTR_KPARAM_INFO
	.align		4
.L_25:
        /*0078*/ 	.byte	0x04, 0x17
        /*007a*/ 	.short	(.L_27 - .L_26)
.L_26:
        /*007c*/ 	.word	0x00000000
        /*0080*/ 	.short	0x0000
        /*0082*/ 	.short	0x0000
        /*0084*/ 	.byte	0x00, 0xf4, 0x21, 0x00


	//----- nvinfo : EIATTR_SPARSE_MMA_MASK
	.align		4
.L_27:
        /*0088*/ 	.byte	0x03, 0x50
        /*008a*/ 	.short	0x0000


	//----- nvinfo : EIATTR_MAXREG_COUNT
	.align		4
        /*008c*/ 	.byte	0x03, 0x1b
        /*008e*/ 	.short	0x00ff


	//----- nvinfo : EIATTR_EXIT_INSTR_OFFSETS
	.align		4
        /*0090*/ 	.byte	0x04, 0x1c
        /*0092*/ 	.short	(.L_29 - .L_28)


	//   ....[0]....
.L_28:
        /*0094*/ 	.word	0x000007e0


	//----- nvinfo : EIATTR_REQNTID
	.align		4
.L_29:
        /*0098*/ 	.byte	0x04, 0x10
        /*009a*/ 	.short	(.L_31 - .L_30)
.L_30:
        /*009c*/ 	.word	0x00000080
        /*00a0*/ 	.word	0x00000001
        /*00a4*/ 	.word	0x00000001


	//----- nvinfo : EIATTR_CBANK_PARAM_SIZE
	.align		4
.L_31:
        /*00a8*/ 	.byte	0x03, 0x19
        /*00aa*/ 	.short	0x003c


	//----- nvinfo : EIATTR_PARAM_CBANK
	.align		4
        /*00ac*/ 	.byte	0x04, 0x0a
        /*00ae*/ 	.short	(.L_33 - .L_32)
	.align		4
.L_32:
        /*00b0*/ 	.word	index@(.nv.constant0.triton_poi_fused__native_batch_norm_legit_no_training_convolution_relu_10)
        /*00b4*/ 	.short	0x0210
        /*00b6*/ 	.short	0x003c


	//----- nvinfo : EIATTR_SW_WAR
	.align		4
.L_33:
        /*00b8*/ 	.byte	0x04, 0x36
        /*00ba*/ 	.short	(.L_35 - .L_34)
.L_34:
        /*00bc*/ 	.word	0x00000008
.L_35:


//--------------------- .nv.callgraph             --------------------------
	.section	.nv.callgraph,"",@"SHT_CUDA_CALLGRAPH"
	.align	4
	.sectionentsize	8
	.align		4
        /*0000*/ 	.word	0x00000000
	.align		4
        /*0004*/ 	.word	0xffffffff
	.align		4
        /*0008*/ 	.word	0x00000000
	.align		4
        /*000c*/ 	.word	0xfffffffe
	.align		4
        /*0010*/ 	.word	0x00000000
	.align		4
        /*0014*/ 	.word	0xfffffffd
	.align		4
        /*0018*/ 	.word	0x00000000
	.align		4
        /*001c*/ 	.word	0xfffffffc


//--------------------- .nv.constant4             --------------------------
	.section	.nv.constant4,"a",@progbits
	.align	8
	.align		8
.nv.constant4:
        /*0000*/ 	.dword	_$_str
	.align		8
        /*0008*/ 	.dword	_$_str_$_2


//--------------------- .text.triton_poi_fused__native_batch_norm_legit_no_training_convolution_relu_10 --------------------------
	.section	.text.triton_poi_fused__native_batch_norm_legit_no_training_convolution_relu_10,"ax",@progbits
	.align	128
        .global         triton_poi_fused__native_batch_norm_legit_no_training_convolution_relu_10
        .type           triton_poi_fused__native_batch_norm_legit_no_training_convolution_relu_10,@function
        .size           triton_poi_fused__native_batch_norm_legit_no_training_convolution_relu_10,(.L_x_1 - triton_poi_fused__native_batch_norm_legit_no_training_convolution_relu_10)
        .other          triton_poi_fused__native_batch_norm_legit_no_training_convolution_relu_10,@"STO_CUDA_ENTRY STV_DEFAULT"
triton_poi_fused__native_batch_norm_legit_no_training_convolution_relu_10:
.text.triton_poi_fused__native_batch_norm_legit_no_training_convolution_relu_10:
[----:B------:R-:W-:Y:S01]  /*0000*/  LDC R1, c[0x0][0x28] ;  /* 0x00000a00ff017b82 */ /* 0x000fe20000000800 */
[----:B------:R-:W1:Y:S07]  /*0010*/  S2R R0, SR_TID.X ;  /* 0x0000000000007919 */ /* 0x000e6e0000002100 */
[----:B------:R-:W2:Y:S01]  /*0020*/  LDC.64 R4, c[0x0][0x228] ;  /* 0x00008a00ff047b82 */ /* 0x000ea20000000a00 */
[----:B------:R-:W-:Y:S01]  /*0030*/  ULDC.64 UR4, c[0x0][0x208] ;  /* 0x0000820000047ab9 */ /* 0x000fe20000000a00 */
[----:B------:R-:W3:Y:S06]  /*0040*/  S2R R3, SR_CTAID.X ;  /* 0x0000000000037919 */ /* 0x000eec0000002500 */
[----:B------:R-:W4:Y:S08]  /*0050*/  LDC.64 R28, c[0x0][0x218] ;  /* 0x00008600ff1c7b82 */ /* 0x000f300000000a00 */
[----:B------:R-:W5:Y:S08]  /*0060*/  LDC.64 R26, c[0x0][0x220] ;  /* 0x00008800ff1a7b82 */ /* 0x000f700000000a00 */
[----:B------:R-:W4:Y:S01]  /*0070*/  LDC.64 R22, c[0x0][0x230] ;  /* 0x00008c00ff167b82 */ /* 0x000f220000000a00 */
[----:B-1----:R-:W-:-:S04]  /*0080*/  SHF.L.U32 R0, R0, 0x2, RZ ;  /* 0x0000000200007819 */ /* 0x002fc800000006ff */
[----:B------:R-:W-:-:S04]  /*0090*/  LOP3.LUT R0, R0, 0x1fc, RZ, 0xc0, !PT ;  /* 0x000001fc00007812 */ /* 0x000fc800078ec0ff */
[----:B---3--:R-:W-:-:S04]  /*00a0*/  LEA R0, R3, R0, 0xa ;  /* 0x0000000003007211 */ /* 0x008fc800078e50ff */
[----:B------:R-:W-:Y:S01]  /*00b0*/  IADD3 R2, R0, 0x200, RZ ;  /* 0x0000020000027810 */ /* 0x000fe20007ffe0ff */
[----:B------:R-:W-:-:S04]  /*00c0*/  IMAD.HI R3, R0, 0x38e38e39, RZ ;  /* 0x38e38e3900037827 */ /* 0x000fc800078e02ff */
[----:B------:R-:W-:Y:S01]  /*00d0*/  IMAD.HI R2, R2, 0x38e38e39, RZ ;  /* 0x38e38e3902027827 */ /* 0x000fe200078e02ff */
[----:B------:R-:W-:-:S04]  /*00e0*/  SHF.R.U32.HI R6, RZ, 0x1f, R3 ;  /* 0x0000001fff067819 */ /* 0x000fc80000011603 */
[----:B------:R-:W-:Y:S02]  /*00f0*/  LEA.HI.SX32 R6, R3, R6, 0x19 ;  /* 0x0000000603067211 */ /* 0x000fe400078fcaff */
[----:B------:R-:W-:Y:S02]  /*0100*/  SHF.R.U32.HI R3, RZ, 0x1f, R2 ;  /* 0x0000001fff037819 */ /* 0x000fe40000011602 */
[----:B------:R-:W-:Y:S02]  /*0110*/  SHF.R.S32.HI R7, RZ, 0x1f, R6 ;  /* 0x0000001fff077819 */ /* 0x000fe40000011406 */
[----:B------:R-:W-:Y:S02]  /*0120*/  LEA.HI.SX32 R3, R2, R3, 0x19 ;  /* 0x0000000302037211 */ /* 0x000fe400078fcaff */
[----:B------:R-:W-:Y:S02]  /*0130*/  LEA.HI R7, R7, R6, RZ, 0x9 ;  /* 0x0000000607077211 */ /* 0x000fe400078f48ff */
[----:B------:R-:W-:-:S02]  /*0140*/  SHF.R.S32.HI R2, RZ, 0x1f, R3 ;  /* 0x0000001fff027819 */ /* 0x000fc40000011403 */
[----:B------:R-:W-:Y:S02]  /*0150*/  LOP3.LUT R7, R7, 0xfffffe00, RZ, 0xc0, !PT ;  /* 0xfffffe0007077812 */ /* 0x000fe400078ec0ff */
[----:B------:R-:W-:Y:S02]  /*0160*/  LEA.HI R2, R2, R3, RZ, 0x9 ;  /* 0x0000000302027211 */ /* 0x000fe400078f48ff */
[----:B------:R-:W-:Y:S02]  /*0170*/  IADD3 R9, R6, -R7, RZ ;  /* 0x8000000706097210 */ /* 0x000fe40007ffe0ff */
[----:B------:R-:W-:Y:S01]  /*0180*/  LOP3.LUT R2, R2, 0xfffffe00, RZ, 0xc0, !PT ;  /* 0xfffffe0002027812 */ /* 0x000fe200078ec0ff */
[----:B------:R-:W1:Y:S02]  /*0190*/  LDC.64 R6, c[0x0][0x210] ;  /* 0x00008400ff067b82 */ /* 0x000e640000000a00 */
[----:B--2---:R-:W-:Y:S01]  /*01a0*/  IMAD.WIDE R12, R9, 0x4, R4 ;  /* 0x00000004090c7825 */ /* 0x004fe200078e0204 */
[----:B------:R-:W-:-:S04]  /*01b0*/  IADD3 R3, R3, -R2, RZ ;  /* 0x8000000203037210 */ /* 0x000fc80007ffe0ff */
[----:B------:R-:W2:Y:S01]  /*01c0*/  LDG.E.EL R21, desc[UR4][R12.64] ;  /* 0x000000040c157981 */ /* 0x000ea2000c2e1900 */
[----:B------:R-:W-:Y:S02]  /*01d0*/  IMAD.WIDE R24, R3, 0x4, R4 ;  /* 0x0000000403187825 */ /* 0x000fe400078e0204 */
[----:B------:R-:W3:Y:S04]  /*01e0*/  LDC.64 R4, c[0x0][0x238] ;  /* 0x00008e00ff047b82 */ /* 0x000ee80000000a00 */
[----:B------:R-:W2:Y:S01]  /*01f0*/  LDG.E.EL R24, desc[UR4][R24.64] ;  /* 0x0000000418187981 */ /* 0x000ea2000c2e1900 */
[----:B----4-:R-:W-:-:S05]  /*0200*/  IMAD.WIDE R10, R9, 0x4, R28 ;  /* 0x00000004090a7825 */ /* 0x010fca00078e021c */
[----:B------:R5:W4:Y:S01]  /*0210*/  LDG.E.EL R19, desc[UR4][R10.64] ;  /* 0x000000040a137981 */ /* 0x000b22000c2e1900 */
[----:B-1----:R-:W-:-:S05]  /*0220*/  IMAD.WIDE R6, R0, 0x4, R6 ;  /* 0x0000000400067825 */ /* 0x002fca00078e0206 */
[----:B------:R-:W4:Y:S01]  /*0230*/  LDG.E.128 R12, desc[UR4][R6.64] ;  /* 0x00000004060c7981 */ /* 0x000f22000c1e1d00 */
[----:B-----5:R-:W-:-:S05]  /*0240*/  IMAD.WIDE R10, R9, 0x4, R26 ;  /* 0x00000004090a7825 */ /* 0x020fca00078e021a */
[----:B------:R-:W5:Y:S01]  /*0250*/  LDG.E.EL R18, desc[UR4][R10.64] ;  /* 0x000000040a127981 */ /* 0x000f62000c2e1900 */
[----:B0-----:R-:W-:-:S04]  /*0260*/  IMAD.WIDE R16, R9, 0x4, R22 ;  /* 0x0000000409107825 */ /* 0x001fc800078e0216 */
[----:B---3--:R-:W-:Y:S02]  /*0270*/  IMAD.WIDE R8, R9, 0x4, R4 ;  /* 0x0000000409087825 */ /* 0x008fe400078e0204 */
[----:B------:R-:W3:Y:S02]  /*0280*/  LDG.E.EL R17, desc[UR4][R16.64] ;  /* 0x0000000410117981 */ /* 0x000ee4000c2e1900 */
[C---:B------:R-:W-:Y:S02]  /*0290*/  IMAD.WIDE R28, R3.reuse, 0x4, R28 ;  /* 0x00000004031c7825 */ /* 0x040fe400078e021c */
[----:B------:R-:W3:Y:S02]  /*02a0*/  LDG.E.EL R20, desc[UR4][R8.64] ;  /* 0x0000000408147981 */ /* 0x000ee4000c2e1900 */
[C---:B------:R-:W-:Y:S02]  /*02b0*/  IMAD.WIDE R26, R3.reuse, 0x4, R26 ;  /* 0x00000004031a7825 */ /* 0x040fe400078e021a */
[----:B------:R0:W3:Y:S04]  /*02c0*/  LDG.E.EL R16, desc[UR4][R28.64] ;  /* 0x000000041c107981 */ /* 0x0000e8000c2e1900 */
[----:B------:R-:W3:Y:S01]  /*02d0*/  LDG.E.128 R8, desc[UR4][R6.64+0x800] ;  /* 0x0008000406087981 */ /* 0x000ee2000c1e1d00 */
[----:B------:R-:W-:-:S03]  /*02e0*/  IMAD.WIDE R4, R3, 0x4, R4 ;  /* 0x0000000403047825 */ /* 0x000fc600078e0204 */
[----:B------:R-:W3:Y:S01]  /*02f0*/  LDG.E.EL R2, desc[UR4][R26.64] ;  /* 0x000000041a027981 */ /* 0x000ee2000c2e1900 */
[----:B------:R-:W-:-:S03]  /*0300*/  IMAD.WIDE R22, R3, 0x4, R22 ;  /* 0x0000000403167825 */ /* 0x000fc600078e0216 */
[----:B------:R-:W3:Y:S04]  /*0310*/  LDG.E.EL R4, desc[UR4][R4.64] ;  /* 0x0000000404047981 */ /* 0x000ee8000c2e1900 */
[----:B------:R1:W3:Y:S01]  /*0320*/  LDG.E.EL R3, desc[UR4][R22.64] ;  /* 0x0000000416037981 */ /* 0x0002e2000c2e1900 */
[----:B--2---:R-:W-:-:S04]  /*0330*/  FADD R21, R21, 9.9999997473787516356e-06 ;  /* 0x3727c5ac15157421 */ /* 0x004fc80000000000 */
[----:B------:R-:W2:Y:S01]  /*0340*/  MUFU.SQRT R25, R21 ;  /* 0x0000001500197308 */ /* 0x000ea20000002000 */
[----:B------:R-:W-:-:S07]  /*0350*/  FADD R24, R24, 9.9999997473787516356e-06 ;  /* 0x3727c5ac18187421 */ /* 0x000fce0000000000 */
[----:B0-----:R-:W0:Y:S01]  /*0360*/  MUFU.SQRT R28, R24 ;  /* 0x00000018001c7308 */ /* 0x001e220000002000 */
[C---:B--2---:R-:W-:Y:S02]  /*0370*/  FSETP.GT.AND P0, PT, R25.reuse, 8.50705917302346158658e+37, PT ;  /* 0x7e8000001900780b */ /* 0x044fe40003f04000 */
[----:B------:R-:W-:Y:S02]  /*0380*/  FSETP.GEU.AND P2, PT, R25, 1.175494350822287508e-38, PT ;  /* 0x008000001900780b */ /* 0x000fe40003f4e000 */
[C---:B0-----:R-:W-:Y:S02]  /*0390*/  FSETP.GT.AND P1, PT, R28.reuse, 8.50705917302346158658e+37, PT ;  /* 0x7e8000001c00780b */ /* 0x041fe40003f24000 */
[----:B------:R-:W-:-:S07]  /*03a0*/  FSETP.GEU.AND P3, PT, R28, 1.175494350822287508e-38, PT ;  /* 0x008000001c00780b */ /* 0x000fce0003f6e000 */
[----:B------:R-:W-:Y:S01]  /*03b0*/  @P0 FMUL R25, R25, 0.25 ;  /* 0x3e80000019190820 */ /* 0x000fe20000400000 */
[----:B------:R-:W-:-:S03]  /*03c0*/  HFMA2.MMA R24, -RZ, RZ, 1.625, 0 ;  /* 0x3e800000ff187435 */ /* 0x000fc600000001ff */
[----:B------:R-:W-:Y:S01]  /*03d0*/  @!P2 FMUL R25, R25, 16777216 ;  /* 0x4b8000001919a820 */ /* 0x000fe20000400000 */
[----:B------:R-:W-:-:S04]  /*03e0*/  @P1 FMUL R28, R28, 0.25 ;  /* 0x3e8000001c1c1820 */ /* 0x000fc80000400000 */
[----:B------:R-:W-:Y:S01]  /*03f0*/  @!P3 FMUL R28, R28, 16777216 ;  /* 0x4b8000001c1cb820 */ /* 0x000fe20000400000 */
[----:B------:R-:W0:Y:S01]  /*0400*/  MUFU.RCP R25, R25 ;  /* 0x0000001900197308 */ /* 0x000e220000001000 */
[----:B-1----:R-:W-:-:S07]  /*0410*/  FSEL R22, R24, 1, P0 ;  /* 0x3f80000018167808 */ /* 0x002fce0000000000 */
[----:B------:R1:W2:Y:S01]  /*0420*/  MUFU.RCP R5, R28 ;  /* 0x0000001c00057308 */ /* 0x0002a20000001000 */
[----:B------:R-:W-:Y:S01]  /*0430*/  FSEL R24, R24, 1, P1 ;  /* 0x3f80000018187808 */ /* 0x000fe20000800000 */
[----:B------:R-:W-:Y:S01]  /*0440*/  @!P2 FMUL R22, R22, 16777216 ;  /* 0x4b8000001616a820 */ /* 0x000fe20000400000 */
[--C-:B----4-:R-:W-:Y:S01]  /*0450*/  FADD R13, R13, R19.reuse ;  /* 0x000000130d0d7221 */ /* 0x110fe20000000000 */
[--C-:B------:R-:W-:Y:S01]  /*0460*/  FADD R12, R12, R19.reuse ;  /* 0x000000130c0c7221 */ /* 0x100fe20000000000 */
[--C-:B------:R-:W-:Y:S01]  /*0470*/  FADD R14, R14, R19.reuse ;  /* 0x000000130e0e7221 */ /* 0x100fe20000000000 */
[----:B------:R-:W-:Y:S01]  /*0480*/  @!P3 FMUL R24, R24, 16777216 ;  /* 0x4b8000001818b820 */ /* 0x000fe20000400000 */
[----:B------:R-:W-:Y:S01]  /*0490*/  FADD R15, R15, R19 ;  /* 0x000000130f0f7221 */ /* 0x000fe20000000000 */
[----:B0-----:R-:W-:Y:S01]  /*04a0*/  FMUL R21, R25, R22 ;  /* 0x0000001619157220 */ /* 0x001fe20000400000 */
[C---:B-----5:R-:W-:Y:S01]  /*04b0*/  FADD R22, -R18.reuse, R12 ;  /* 0x0000000c12167221 */ /* 0x060fe20000000100 */
[C---:B------:R-:W-:Y:S01]  /*04c0*/  FADD R26, -R18.reuse, R14 ;  /* 0x0000000e121a7221 */ /* 0x040fe20000000100 */
[C---:B-1----:R-:W-:Y:S01]  /*04d0*/  FADD R28, -R18.reuse, R15 ;  /* 0x0000000f121c7221 */ /* 0x042fe20000000100 */
[----:B--2---:R-:W-:Y:S01]  /*04e0*/  FMUL R5, R5, R24 ;  /* 0x0000001805057220 */ /* 0x004fe20000400000 */
[----:B------:R-:W-:-:S02]  /*04f0*/  FADD R24, -R18, R13 ;  /* 0x0000000d12187221 */ /* 0x000fc40000000100 */
[----:B------:R-:W0:Y:S01]  /*0500*/  LDC.64 R18, c[0x0][0x240] ;  /* 0x00009000ff127b82 */ /* 0x000e220000000a00 */
[C---:B------:R-:W-:Y:S01]  /*0510*/  FMUL R27, R21.reuse, R22 ;  /* 0x00000016151b7220 */ /* 0x040fe20000400000 */
[C---:B------:R-:W-:Y:S01]  /*0520*/  FMUL R24, R21.reuse, R24 ;  /* 0x0000001815187220 */ /* 0x040fe20000400000 */
[C---:B------:R-:W-:Y:S01]  /*0530*/  FMUL R23, R21.reuse, R26 ;  /* 0x0000001a15177220 */ /* 0x040fe20000400000 */
[----:B------:R-:W-:Y:S01]  /*0540*/  FMUL R25, R21, R28 ;  /* 0x0000001c15197220 */ /* 0x000fe20000400000 */
[--C-:B---3--:R-:W-:Y:S01]  /*0550*/  FADD R9, R9, R16.reuse ;  /* 0x0000001009097221 */ /* 0x108fe20000000000 */
[--C-:B------:R-:W-:Y:S01]  /*0560*/  FADD R8, R8, R16.reuse ;  /* 0x0000001008087221 */ /* 0x100fe20000000000 */
[--C-:B------:R-:W-:Y:S01]  /*0570*/  FADD R10, R10, R16.reuse ;  /* 0x000000100a0a7221 */ /* 0x100fe20000000000 */
[----:B------:R-:W-:Y:S01]  /*0580*/  FADD R11, R11, R16 ;  /* 0x000000100b0b7221 */ /* 0x000fe20000000000 */
[C-C-:B------:R-:W-:Y:S01]  /*0590*/  FFMA R22, R17.reuse, R24, R20.reuse ;  /* 0x0000001811167223 */ /* 0x140fe20000000014 */
[C-C-:B------:R-:W-:Y:S01]  /*05a0*/  FFMA R21, R17.reuse, R27, R20.reuse ;  /* 0x0000001b11157223 */ /* 0x140fe20000000014 */
[C-C-:B------:R-:W-:Y:S01]  /*05b0*/  FFMA R23, R17.reuse, R23, R20.reuse ;  /* 0x0000001711177223 */ /* 0x140fe20000000014 */
[----:B------:R-:W-:Y:S01]  /*05c0*/  FFMA R17, R17, R25, R20 ;  /* 0x0000001911117223 */ /* 0x000fe20000000014 */
[C---:B------:R-:W-:Y:S01]  /*05d0*/  FADD R20, -R2.reuse, R9 ;  /* 0x0000000902147221 */ /* 0x040fe20000000100 */
[C---:B------:R-:W-:Y:S01]  /*05e0*/  FADD R16, -R2.reuse, R8 ;  /* 0x0000000802107221 */ /* 0x040fe20000000100 */
[C---:B------:R-:W-:Y:S01]  /*05f0*/  FADD R24, -R2.reuse, R10 ;  /* 0x0000000a02187221 */ /* 0x040fe20000000100 */
[----:B------:R-:W-:Y:S01]  /*0600*/  FADD R2, -R2, R11 ;  /* 0x0000000b02027221 */ /* 0x000fe20000000100 */
[C---:B------:R-:W-:Y:S01]  /*0610*/  FMUL R20, R5.reuse, R20 ;  /* 0x0000001405147220 */ /* 0x040fe20000400000 */
[C---:B------:R-:W-:Y:S01]  /*0620*/  FMUL R29, R5.reuse, R16 ;  /* 0x00000010051d7220 */ /* 0x040fe20000400000 */
[C---:B------:R-:W-:Y:S01]  /*0630*/  FMUL R27, R5.reuse, R24 ;  /* 0x00000018051b7220 */ /* 0x040fe20000400000 */
[----:B------:R-:W-:Y:S01]  /*0640*/  FMUL R25, R5, R2 ;  /* 0x0000000205197220 */ /* 0x000fe20000400000 */
[C-C-:B------:R-:W-:Y:S01]  /*0650*/  FFMA R5, R3.reuse, R20, R4.reuse ;  /* 0x0000001403057223 */ /* 0x140fe20000000004 */
[C-C-:B------:R-:W-:Y:S01]  /*0660*/  FFMA R20, R3.reuse, R29, R4.reuse ;  /* 0x0000001d03147223 */ /* 0x140fe20000000004 */
[C-C-:B------:R-:W-:Y:S01]  /*0670*/  FFMA R24, R3.reuse, R27, R4.reuse ;  /* 0x0000001b03187223 */ /* 0x140fe20000000004 */
[----:B------:R-:W-:Y:S01]  /*0680*/  FFMA R25, R3, R25, R4 ;  /* 0x0000001903197223 */ /* 0x000fe20000000004 */
[----:B------:R-:W-:Y:S01]  /*0690*/  FSETP.GEU.AND P6, PT, R17, RZ, PT ;  /* 0x000000ff1100720b */ /* 0x000fe20003fce000 */
[----:B0-----:R-:W-:Y:S01]  /*06a0*/  IMAD.WIDE R2, R0, 0x4, R18 ;  /* 0x0000000400027825 */ /* 0x001fe200078e0212 */
[----:B------:R-:W-:-:S02]  /*06b0*/  FSETP.GEU.AND P0, PT, R23, RZ, PT ;  /* 0x000000ff1700720b */ /* 0x000fc40003f0e000 */
[----:B------:R-:W-:Y:S02]  /*06c0*/  FSETP.GEU.AND P1, PT, R22, RZ, PT ;  /* 0x000000ff1600720b */ /* 0x000fe40003f2e000 */
[----:B------:R-:W-:Y:S02]  /*06d0*/  FSETP.GEU.AND P2, PT, R21, RZ, PT ;  /* 0x000000ff1500720b */ /* 0x000fe40003f4e000 */
[----:B------:R-:W-:Y:S02]  /*06e0*/  SEL R19, R17, RZ, P6 ;  /* 0x000000ff11137207 */ /* 0x000fe40003000000 */
[----:B------:R-:W-:Y:S02]  /*06f0*/  FSETP.GEU.AND P3, PT, R25, RZ, PT ;  /* 0x000000ff1900720b */ /* 0x000fe40003f6e000 */
[----:B------:R-:W-:Y:S02]  /*0700*/  FSETP.GEU.AND P4, PT, R24, RZ, PT ;  /* 0x000000ff1800720b */ /* 0x000fe40003f8e000 */
[----:B------:R-:W-:-:S02]  /*0710*/  FSETP.GEU.AND P5, PT, R5, RZ, PT ;  /* 0x000000ff0500720b */ /* 0x000fc40003fae000 */
[----:B------:R-:W-:Y:S02]  /*0720*/  FSETP.GEU.AND P6, PT, R20, RZ, PT ;  /* 0x000000ff1400720b */ /* 0x000fe40003fce000 */
[----:B------:R-:W-:Y:S02]  /*0730*/  SEL R18, R23, RZ, P0 ;  /* 0x000000ff17127207 */ /* 0x000fe40000000000 */
[----:B------:R-:W-:Y:S02]  /*0740*/  SEL R17, R22, RZ, P1 ;  /* 0x000000ff16117207 */ /* 0x000fe40000800000 */
[----:B------:R-:W-:Y:S02]  /*0750*/  SEL R16, R21, RZ, P2 ;  /* 0x000000ff15107207 */ /* 0x000fe40001000000 */
[----:B------:R-:W-:Y:S02]  /*0760*/  SEL R23, R25, RZ, P3 ;  /* 0x000000ff19177207 */ /* 0x000fe40001800000 */
[----:B------:R-:W-:-:S02]  /*0770*/  SEL R22, R24, RZ, P4 ;  /* 0x000000ff18167207 */ /* 0x000fc40002000000 */
[----:B------:R-:W-:Y:S02]  /*0780*/  SEL R21, R5, RZ, P5 ;  /* 0x000000ff05157207 */ /* 0x000fe40002800000 */
[----:B------:R-:W-:Y:S01]  /*0790*/  SEL R20, R20, RZ, P6 ;  /* 0x000000ff14147207 */ /* 0x000fe20003000000 */
[----:B------:R-:W-:Y:S04]  /*07a0*/  STG.E.128 desc[UR4][R6.64], R12 ;  /* 0x0000000c06007986 */ /* 0x000fe8000c101d04 */
[----:B------:R-:W-:Y:S04]  /*07b0*/  STG.E.128 desc[UR4][R6.64+0x800], R8 ;  /* 0x0008000806007986 */ /* 0x000fe8000c101d04 */
[----:B------:R-:W-:Y:S04]  /*07c0*/  STG.E.128 desc[UR4][R2.64], R16 ;  /* 0x0000001002007986 */ /* 0x000fe8000c101d04 */
[----:B------:R-:W-:Y:S01]  /*07d0*/  STG.E.128 desc[UR4][R2.64+0x800], R20 ;  /* 0x0008001402007986 */ /* 0x000fe2000c101d04 */
[----:B------:R-:W-:Y:S05]  /*07e0*/  EXIT ;  /* 0x000000000000794d */ /* 0x000fea0003800000 */
.L_x_0:
[----:B------:R-:W-:-:S00]  /*07f0*/  BRA `(.L_x_0) ;  /* 0xfffffffc00fc7947 */ /* 0x000fc0000383ffff */
[----:B------:R-:W-:-:S00]  /*0800*/  NOP ;  /* 0x0000000000007918 */ /* 0x000fc00000000000 */
[----:B------:R-:W-:-:S00]  /*0810*/  NOP ;  /* 0x0000000000007918 */ /* 0x000fc00000000000 */
[----:B------:R-:W-:-:S00]  /*0820*/  NOP ;  /* 0x0000000000007918 */ /* 0x000fc00000000000 */
[----:B------:R-:W-:-:S00]  /*0830*/  NOP ;  /* 0x0000000000007918 */ /* 0x000fc00000000000 */
[----:B------:R-:W-:-:S00]  /*0840*/  NOP ;  /* 0x0000000000007918 */ /* 0x000fc00000000000 */
[----:B------:R-:W-:-:S00]  /*0850*/  NOP ;  /* 0x0000000000007918 */ /* 0x000fc00000000000 */
[----:B------:R-:W-:-:S00]  /*0860*/  NOP ;  /* 0x0000000000007918 */ /* 0x000fc00000000000 */
[----:B------:R-:W-:-:S00]  /*0870*/  NOP ;  /* 0x0000000000007918 */ /* 0x000fc00000000000 */
.L_x_1:


//--------------------- .nv.global.init           --------------------------
	.section	.nv.global.init,"aw",@progbits
.nv.global.init:
	.type		_$_str,@object
	.size		_$_str,(_$_str_$_2 - _$_str)
_$_str:
        /*0000*/ 	.byte	0x5f, 0x5f, 0x43, 0x55, 0x44, 0x41, 0x5f, 0x46, 0x54, 0x5a, 0x00
	.type		_$_str_$_2,@object
	.size		_$_str_$_2,(.L_1 - _$_str_$_2)
_$_str_$_2:
        /*000b*/ 	.byte	0x5f, 0x5f, 0x43, 0x55, 0x44, 0x41, 0x5f, 0x50, 0x52, 0x45, 0x43, 0x5f, 0x53, 0x51, 0x52, 0x54
        /*001b*/ 	.byte	0x00
.L_1:


//--------------------- .nv.constant0.triton_poi_fused__native_batch_norm_legit_no_training_convolution_relu_10 --------------------------
	.section	.nv.constant0.triton_poi_fused__native_batch_norm_legit_no_training_convolution_relu_10,"a",@progbits
	.sectionflags	@""
	.align	4
.nv.constant0.triton_poi_fused__native_batch_norm_legit_no_training_convolution_relu_10:
	.zero		588
